//
// Generated by NVIDIA NVVM Compiler
//
// Compiler Build ID: CL-36424714
// Cuda compilation tools, release 13.0, V13.0.88
// Based on NVVM 20.0.0
//

.version 9.0
.target sm_100
.address_size 64

	// .globl	_Z14distanceKernelPffi

.visible .entry _Z14distanceKernelPffi(
	.param .u64 .ptr .align 1 _Z14distanceKernelPffi_param_0,
	.param .f32 _Z14distanceKernelPffi_param_1,
	.param .u32 _Z14distanceKernelPffi_param_2
)
{
	.reg .b32 	%r<7>;
	.reg .b32 	%f<8>;
	.reg .b64 	%rd<5>;

	ld.param.u64 	%rd1, [_Z14distanceKernelPffi_param_0];
	ld.param.f32 	%f1, [_Z14distanceKernelPffi_param_1];
	ld.param.u32 	%r1, [_Z14distanceKernelPffi_param_2];
	cvta.to.global.u64 	%rd2, %rd1;
	mov.u32 	%r2, %ntid.x;
	mov.u32 	%r3, %ctaid.x;
	mov.u32 	%r4, %tid.x;
	mad.lo.s32 	%r5, %r2, %r3, %r4;
	cvt.rn.f32.s32 	%f2, %r5;
	add.s32 	%r6, %r1, -1;
	cvt.rn.f32.s32 	%f3, %r6;
	div.rn.f32 	%f4, %f2, %f3;
	sub.f32 	%f5, %f1, %f4;
	mul.f32 	%f6, %f5, %f5;
	sqrt.rn.f32 	%f7, %f6;
	mul.wide.s32 	%rd3, %r5, 4;
	add.s64 	%rd4, %rd2, %rd3;
	st.global.f32 	[%rd4], %f7;
	ret;

}


// ===== COMPILED SASS (sm_100) =====

	.target	sm_100

	.elftype	@"ET_EXEC"


//--------------------- .note.nv.tkinfo           --------------------------
	.section	.note.nv.tkinfo,"",@"SHT_NOTE"
	.sectionflags	@"SHF_NOTE_NV_TKINFO"
	.tkinfo
        /*0018*/ 	.word	0x00000002
        /*0030*/ 	.string	""
        /*0030*/ 	.string	"ptxas"
        /*0030*/ 	.string	"Cuda compilation tools, release 13.0, V13.0.88"
        /*0030*/ 	.string	"Build cuda_13.0.r13.0/compiler.36424714_0"
        /*0030*/ 	.string	"-arch sm_100 -m 64 "



//--------------------- .note.nv.cuinfo           --------------------------
	.section	.note.nv.cuinfo,"",@"SHT_NOTE"
	.sectionflags	@"SHF_NOTE_NV_CUINFO"
        /*0018*/ 	.short	0x0002
        /*001a*/ 	.short	0x0064
        /*001c*/ 	.short	0x0082
	.zero		2


//--------------------- .nv.info                  --------------------------
	.section	.nv.info,"",@"SHT_CUDA_INFO"
	.align	4


	//----- nvinfo : EIATTR_REGCOUNT
	.align		4
        /*0000*/ 	.byte	0x04, 0x2f
        /*0002*/ 	.short	(.L_1 - .L_0)
	.align		4
.L_0:
        /*0004*/ 	.word	index@(_Z14distanceKernelPffi)
        /*0008*/ 	.word	0x00000010


	//----- nvinfo : EIATTR_FRAME_SIZE
	.align		4
.L_1:
        /*000c*/ 	.byte	0x04, 0x11
        /*000e*/ 	.short	(.L_3 - .L_2)
	.align		4
.L_2:
        /*0010*/ 	.word	index@($__internal_1_$__cuda_sm3x_div_rn_noftz_f32_slowpath)
        /*0014*/ 	.word	0x00000000


	//----- nvinfo : EIATTR_FRAME_SIZE
	.align		4
.L_3:
        /*0018*/ 	.byte	0x04, 0x11
        /*001a*/ 	.short	(.L_5 - .L_4)
	.align		4
.L_4:
        /*001c*/ 	.word	index@($__internal_0_$__cuda_sm20_sqrt_rn_f32_slowpath)
        /*0020*/ 	.word	0x00000000


	//----- nvinfo : EIATTR_FRAME_SIZE
	.align		4
.L_5:
        /*0024*/ 	.byte	0x04, 0x11
        /*0026*/ 	.short	(.L_7 - .L_6)
	.align		4
.L_6:
        /*0028*/ 	.word	index@(_Z14distanceKernelPffi)
        /*002c*/ 	.word	0x00000000


	//----- nvinfo : EIATTR_MIN_STACK_SIZE
	.align		4
.L_7:
        /*0030*/ 	.byte	0x04, 0x12
        /*0032*/ 	.short	(.L_9 - .L_8)
	.align		4
.L_8:
        /*0034*/ 	.word	index@(_Z14distanceKernelPffi)
        /*0038*/ 	.word	0x00000000
.L_9:


//--------------------- .nv.compat                --------------------------
	.section	.nv.compat,"",@"SHT_CUDA_COMPAT_INFO"
	.align	4
        /*0000*/ 	.byte	0x02, 0x09, 0x00, 0x00, 0x02, 0x02, 0x01, 0x00, 0x02, 0x05, 0x05, 0x00, 0x03, 0x07, 0x01, 0x01
        /*0010*/ 	.byte	0x02, 0x03, 0x00, 0x00, 0x02, 0x06, 0x01, 0x00, 0x04, 0x0b, 0x08, 0x00, 0x01, 0x00, 0x00, 0x00
        /*0020*/ 	.byte	0x00, 0x00, 0x00, 0x00


//--------------------- .nv.info._Z14distanceKernelPffi --------------------------
	.section	.nv.info._Z14distanceKernelPffi,"",@"SHT_CUDA_INFO"
	.sectionflags	@""
	.align	4


	//----- nvinfo : EIATTR_CUDA_API_VERSION
	.align		4
        /*0000*/ 	.byte	0x04, 0x37
        /*0002*/ 	.short	(.L_11 - .L_10)
.L_10:
        /*0004*/ 	.word	0x00000082


	//----- nvinfo : EIATTR_KPARAM_INFO
	.align		4
.L_11:
        /*0008*/ 	.byte	0x04, 0x17
        /*000a*/ 	.short	(.L_13 - .L_12)
.L_12:
        /*000c*/ 	.word	0x00000000
        /*0010*/ 	.short	0x0002
        /*0012*/ 	.short	0x000c
        /*0014*/ 	.byte	0x00, 0xf0, 0x11, 0x00


	//----- nvinfo : EIATTR_KPARAM_INFO
	.align		4
.L_13:
        /*0018*/ 	.byte	0x04, 0x17
        /*001a*/ 	.short	(.L_15 - .L_14)
.L_14:
        /*001c*/ 	.word	0x00000000
        /*0020*/ 	.short	0x0001
        /*0022*/ 	.short	0x0008
        /*0024*/ 	.byte	0x00, 0xf0, 0x11, 0x00


	//----- nvinfo : EIATTR_KPARAM_INFO
	.align		4
.L_15:
        /*0028*/ 	.byte	0x04, 0x17
        /*002a*/ 	.short	(.L_17 - .L_16)
.L_16:
        /*002c*/ 	.word	0x00000000
        /*0030*/ 	.short	0x0000
        /*0032*/ 	.short	0x0000
        /*0034*/ 	.byte	0x00, 0xf5, 0x21, 0x00


	//----- nvinfo : EIATTR_SPARSE_MMA_MASK
	.align		4
.L_17:
        /*0038*/ 	.byte	0x03, 0x50
        /*003a*/ 	.short	0x0000


	//----- nvinfo : EIATTR_MAXREG_COUNT
	.align		4
        /*003c*/ 	.byte	0x03, 0x1b
        /*003e*/ 	.short	0x00ff


	//----- nvinfo : EIATTR_MERCURY_ISA_VERSION
	.align		4
        /*0040*/ 	.byte	0x03, 0x5f
        /*0042*/ 	.short	0x0101


	//----- nvinfo : EIATTR_VRC_CTA_INIT_COUNT
	.align		4
        /*0044*/ 	.byte	0x02, 0x4a
	.zero		1
	.zero		1


	//----- nvinfo : EIATTR_EXIT_INSTR_OFFSETS
	.align		4
        /*0048*/ 	.byte	0x04, 0x1c
        /*004a*/ 	.short	(.L_19 - .L_18)


	//   ....[0]....
.L_18:
        /*004c*/ 	.word	0x000002b0


	//----- nvinfo : EIATTR_CRS_STACK_SIZE
	.align		4
.L_19:
        /*0050*/ 	.byte	0x04, 0x1e
        /*0052*/ 	.short	(.L_21 - .L_20)
.L_20:
        /*0054*/ 	.word	0x00000000


	//----- nvinfo : EIATTR_CBANK_PARAM_SIZE
	.align		4
.L_21:
        /*0058*/ 	.byte	0x03, 0x19
        /*005a*/ 	.short	0x0010


	//----- nvinfo : EIATTR_PARAM_CBANK
	.align		4
        /*005c*/ 	.byte	0x04, 0x0a
        /*005e*/ 	.short	(.L_23 - .L_22)
	.align		4
.L_22:
        /*0060*/ 	.word	index@(.nv.constant0._Z14distanceKernelPffi)
        /*0064*/ 	.short	0x0380
        /*0066*/ 	.short	0x0010


	//----- nvinfo : EIATTR_SW_WAR
	.align		4
.L_23:
        /*0068*/ 	.byte	0x04, 0x36
        /*006a*/ 	.short	(.L_25 - .L_24)
.L_24:
        /*006c*/ 	.word	0x00000008
.L_25:


//--------------------- .nv.callgraph             --------------------------
	.section	.nv.callgraph,"",@"SHT_CUDA_CALLGRAPH"
	.align	4
	.sectionentsize	8
	.align		4
        /*0000*/ 	.word	0x00000000
	.align		4
        /*0004*/ 	.word	0xffffffff
	.align		4
        /*0008*/ 	.word	0x00000000
	.align		4
        /*000c*/ 	.word	0xfffffffe
	.align		4
        /*0010*/ 	.word	0x00000000
	.align		4
        /*0014*/ 	.word	0xfffffffd
	.align		4
        /*0018*/ 	.word	0x00000000
	.align		4
        /*001c*/ 	.word	0xfffffffc


//--------------------- .text._Z14distanceKernelPffi --------------------------
	.section	.text._Z14distanceKernelPffi,"ax",@progbits
	.align	128
        .global         _Z14distanceKernelPffi
        .type           _Z14distanceKernelPffi,@function
        .size           _Z14distanceKernelPffi,(.L_x_19 - _Z14distanceKernelPffi)
        .other          _Z14distanceKernelPffi,@"STO_CUDA_ENTRY STV_DEFAULT"
_Z14distanceKernelPffi:
.text._Z14distanceKernelPffi:
[----:B------:R-:W-:Y:S01]  /*0000*/  LDC R1, c[0x0][0x37c] ;  /* 0x0000df00ff017b82 */ /* 0x000fe20000000800 */
[----:B------:R-:W0:Y:S01]  /*0010*/  LDCU UR4, c[0x0][0x38c] ;  /* 0x00007180ff0477ac */ /* 0x000e220008000800 */
[----:B------:R-:W1:Y:S01]  /*0020*/  S2R R2, SR_CTAID.X ;  /* 0x0000000000027919 */ /* 0x000e620000002500 */
[----:B------:R-:W-:Y:S01]  /*0030*/  BSSY.RECONVERGENT B0, `(.L_x_0) ;  /* 0x0000012000007945 */ /* 0x000fe20003800200 */
[----:B------:R-:W1:Y:S01]  /*0040*/  S2R R5, SR_TID.X ;  /* 0x0000000000057919 */ /* 0x000e620000002100 */
[----:B0-----:R-:W-:-:S06]  /*0050*/  UIADD3 UR4, UPT, UPT, UR4, -0x1, URZ ;  /* 0xffffffff04047890 */ /* 0x001fcc000fffe0ff */
[----:B------:R-:W-:-:S04]  /*0060*/  I2FP.F32.S32 R3, UR4 ;  /* 0x0000000400037c45 */ /* 0x000fc80008201400 */
[----:B------:R-:W0:Y:S01]  /*0070*/  MUFU.RCP R4, R3 ;  /* 0x0000000300047308 */ /* 0x000e220000001000 */
[----:B------:R-:W1:Y:S02]  /*0080*/  LDCU UR4, c[0x0][0x360] ;  /* 0x00006c00ff0477ac */ /* 0x000e640008000800 */
[----:B-1----:R-:W-:Y:S02]  /*0090*/  IMAD R2, R2, UR4, R5 ;  /* 0x0000000402027c24 */ /* 0x002fe4000f8e0205 */
[----:B0-----:R-:W-:-:S03]  /*00a0*/  FFMA R5, -R3, R4, 1 ;  /* 0x3f80000003057423 */ /* 0x001fc60000000104 */
[----:B------:R-:W-:Y:S01]  /*00b0*/  I2FP.F32.S32 R0, R2 ;  /* 0x0000000200007245 */ /* 0x000fe20000201400 */
[----:B------:R-:W-:-:S03]  /*00c0*/  FFMA R5, R4, R5, R4 ;  /* 0x0000000504057223 */ /* 0x000fc60000000004 */
[----:B------:R-:W0:Y:S01]  /*00d0*/  FCHK P0, R0, R3 ;  /* 0x0000000300007302 */ /* 0x000e220000000000 */
[----:B------:R-:W-:-:S04]  /*00e0*/  FFMA R4, R0, R5, RZ ;  /* 0x0000000500047223 */ /* 0x000fc800000000ff */
[----:B------:R-:W-:-:S04]  /*00f0*/  FFMA R6, -R3, R4, R0 ;  /* 0x0000000403067223 */ /* 0x000fc80000000100 */
[----:B------:R-:W-:Y:S01]  /*0100*/  FFMA R4, R5, R6, R4 ;  /* 0x0000000605047223 */ /* 0x000fe20000000004 */
[----:B0-----:R-:W-:Y:S06]  /*0110*/  @!P0 BRA `(.L_x_1) ;  /* 0x00000000000c8947 */ /* 0x001fec0003800000 */
[----:B------:R-:W-:-:S07]  /*0120*/  MOV R4, 0x140 ;  /* 0x0000014000047802 */ /* 0x000fce0000000f00 */
[----:B------:R-:W-:Y:S05]  /*0130*/  CALL.REL.NOINC `($__internal_1_$__cuda_sm3x_div_rn_noftz_f32_slowpath) ;  /* 0x0000000000b87944 */ /* 0x000fea0003c00000 */
[----:B------:R-:W-:-:S07]  /*0140*/  IMAD.MOV.U32 R4, RZ, RZ, R0 ;  /* 0x000000ffff047224 */ /* 0x000fce00078e0000 */
.L_x_1:
[----:B------:R-:W-:Y:S05]  /*0150*/  BSYNC.RECONVERGENT B0 ;  /* 0x0000000000007941 */ /* 0x000fea0003800200 */
.L_x_0:
[----:B------:R-:W0:Y:S01]  /*0160*/  LDCU UR4, c[0x0][0x388] ;  /* 0x00007100ff0477ac */ /* 0x000e220008000800 */
[----:B------:R-:W-:Y:S01]  /*0170*/  BSSY.RECONVERGENT B0, `(.L_x_2) ;  /* 0x0000010000007945 */ /* 0x000fe20003800200 */
[----:B0-----:R-:W-:Y:S01]  /*0180*/  FADD R4, -R4, UR4 ;  /* 0x0000000404047e21 */ /* 0x001fe20008000100 */
[----:B------:R-:W0:Y:S03]  /*0190*/  LDCU.64 UR4, c[0x0][0x358] ;  /* 0x00006b00ff0477ac */ /* 0x000e260008000a00 */
[----:B------:R-:W-:-:S04]  /*01a0*/  FMUL R0, R4, R4 ;  /* 0x0000000404007220 */ /* 0x000fc80000400000 */
[----:B------:R-:W-:Y:S01]  /*01b0*/  VIADD R4, R0, 0xf3000000 ;  /* 0xf300000000047836 */ /* 0x000fe20000000000 */
[----:B------:R1:W2:Y:S04]  /*01c0*/  MUFU.RSQ R3, R0 ;  /* 0x0000000000037308 */ /* 0x0002a80000001400 */
[----:B------:R-:W-:-:S13]  /*01d0*/  ISETP.GT.U32.AND P0, PT, R4, 0x727fffff, PT ;  /* 0x727fffff0400780c */ /* 0x000fda0003f04070 */
[----:B012---:R-:W-:Y:S05]  /*01e0*/  @!P0 BRA `(.L_x_3) ;  /* 0x0000000000108947 */ /* 0x007fea0003800000 */
[----:B------:R-:W-:-:S07]  /*01f0*/  MOV R8, 0x210 ;  /* 0x0000021000087802 */ /* 0x000fce0000000f00 */
[----:B------:R-:W-:Y:S05]  /*0200*/  CALL.REL.NOINC `($__internal_0_$__cuda_sm20_sqrt_rn_f32_slowpath) ;  /* 0x00000000002c7944 */ /* 0x000fea0003c00000 */
[----:B------:R-:W-:Y:S01]  /*0210*/  IMAD.MOV.U32 R7, RZ, RZ, R3 ;  /* 0x000000ffff077224 */ /* 0x000fe200078e0003 */
[----:B------:R-:W-:Y:S06]  /*0220*/  BRA `(.L_x_4) ;  /* 0x0000000000107947 */ /* 0x000fec0003800000 */
.L_x_3:
[----:B------:R-:W-:Y:S01]  /*0230*/  FMUL.FTZ R7, R0, R3 ;  /* 0x0000000300077220 */ /* 0x000fe20000410000 */
[----:B------:R-:W-:-:S03]  /*0240*/  FMUL.FTZ R3, R3, 0.5 ;  /* 0x3f00000003037820 */ /* 0x000fc60000410000 */
[----:B------:R-:W-:-:S04]  /*0250*/  FFMA R0, -R7, R7, R0 ;  /* 0x0000000707007223 */ /* 0x000fc80000000100 */
[----:B------:R-:W-:-:S07]  /*0260*/  FFMA R7, R0, R3, R7 ;  /* 0x0000000300077223 */ /* 0x000fce0000000007 */
.L_x_4:
[----:B------:R-:W-:Y:S05]  /*0270*/  BSYNC.RECONVERGENT B0 ;  /* 0x0000000000007941 */ /* 0x000fea0003800200 */
.L_x_2:
[----:B------:R-:W0:Y:S02]  /*0280*/  LDC.64 R4, c[0x0][0x380] ;  /* 0x0000e000ff047b82 */ /* 0x000e240000000a00 */
[----:B0-----:R-:W-:-:S05]  /*0290*/  IMAD.WIDE R2, R2, 0x4, R4 ;  /* 0x0000000402027825 */ /* 0x001fca00078e0204 */
[----:B------:R-:W-:Y:S01]  /*02a0*/  STG.E desc[UR4][R2.64], R7 ;  /* 0x0000000702007986 */ /* 0x000fe2000c101904 */
[----:B------:R-:W-:Y:S05]  /*02b0*/  EXIT ;  /* 0x000000000000794d */ /* 0x000fea0003800000 */
        .weak           $__internal_0_$__cuda_sm20_sqrt_rn_f32_slowpath
        .type           $__internal_0_$__cuda_sm20_sqrt_rn_f32_slowpath,@function
        .size           $__internal_0_$__cuda_sm20_sqrt_rn_f32_slowpath,($__internal_1_$__cuda_sm3x_div_rn_noftz_f32_slowpath - $__internal_0_$__cuda_sm20_sqrt_rn_f32_slowpath)
$__internal_0_$__cuda_sm20_sqrt_rn_f32_slowpath:
[----:B------:R-:W-:-:S13]  /*02c0*/  LOP3.LUT P0, RZ, R0, 0x7fffffff, RZ, 0xc0, !PT ;  /* 0x7fffffff00ff7812 */ /* 0x000fda000780c0ff */
[----:B------:R-:W-:Y:S01]  /*02d0*/  @!P0 IMAD.MOV.U32 R3, RZ, RZ, R0 ;  /* 0x000000ffff038224 */ /* 0x000fe200078e0000 */
[----:B------:R-:W-:Y:S06]  /*02e0*/  @!P0 BRA `(.L_x_5) ;  /* 0x0000000000408947 */ /* 0x000fec0003800000 */
[----:B------:R-:W-:-:S13]  /*02f0*/  FSETP.GEU.FTZ.AND P0, PT, R0, RZ, PT ;  /* 0x000000ff0000720b */ /* 0x000fda0003f1e000 */
[----:B------:R-:W-:Y:S01]  /*0300*/  @!P0 IMAD.MOV.U32 R3, RZ, RZ, 0x7fffffff ;  /* 0x7fffffffff038424 */ /* 0x000fe200078e00ff */
[----:B------:R-:W-:Y:S06]  /*0310*/  @!P0 BRA `(.L_x_5) ;  /* 0x0000000000348947 */ /* 0x000fec0003800000 */
[----:B------:R-:W-:-:S13]  /*0320*/  FSETP.GTU.FTZ.AND P0, PT, |R0|, +INF , PT ;  /* 0x7f8000000000780b */ /* 0x000fda0003f1c200 */
[----:B------:R-:W-:Y:S01]  /*0330*/  @P0 FADD.FTZ R3, R0, 1 ;  /* 0x3f80000000030421 */ /* 0x000fe20000010000 */
[----:B------:R-:W-:Y:S06]  /*0340*/  @P0 BRA `(.L_x_5) ;  /* 0x0000000000280947 */ /* 0x000fec0003800000 */
[----:B------:R-:W-:-:S13]  /*0350*/  FSETP.NEU.FTZ.AND P0, PT, |R0|, +INF , PT ;  /* 0x7f8000000000780b */ /* 0x000fda0003f1d200 */
[----:B------:R-:W-:-:S04]  /*0360*/  @P0 FFMA R4, R0, 1.84467440737095516160e+19, RZ ;  /* 0x5f80000000040823 */ /* 0x000fc800000000ff */
[----:B------:R-:W0:Y:S02]  /*0370*/  @P0 MUFU.RSQ R3, R4 ;  /* 0x0000000400030308 */ /* 0x000e240000001400 */
[----:B0-----:R-:W-:Y:S01]  /*0380*/  @P0 FMUL.FTZ R5, R4, R3 ;  /* 0x0000000304050220 */ /* 0x001fe20000410000 */
[----:B------:R-:W-:Y:S01]  /*0390*/  @P0 FMUL.FTZ R7, R3, 0.5 ;  /* 0x3f00000003070820 */ /* 0x000fe20000410000 */
[----:B------:R-:W-:Y:S02]  /*03a0*/  @!P0 IMAD.MOV.U32 R3, RZ, RZ, R0 ;  /* 0x000000ffff038224 */ /* 0x000fe400078e0000 */
[----:B------:R-:W-:-:S04]  /*03b0*/  @P0 FADD.FTZ R6, -R5, -RZ ;  /* 0x800000ff05060221 */ /* 0x000fc80000010100 */
[----:B------:R-:W-:-:S04]  /*03c0*/  @P0 FFMA R6, R5, R6, R4 ;  /* 0x0000000605060223 */ /* 0x000fc80000000004 */
[----:B------:R-:W-:-:S04]  /*03d0*/  @P0 FFMA R6, R6, R7, R5 ;  /* 0x0000000706060223 */ /* 0x000fc80000000005 */
[----:B------:R-:W-:-:S07]  /*03e0*/  @P0 FMUL.FTZ R3, R6, 2.3283064365386962891e-10 ;  /* 0x2f80000006030820 */ /* 0x000fce0000410000 */
.L_x_5:
[----:B------:R-:W-:Y:S01]  /*03f0*/  MOV R4, R8 ;  /* 0x0000000800047202 */ /* 0x000fe20000000f00 */
[----:B------:R-:W-:-:S04]  /*0400*/  IMAD.MOV.U32 R5, RZ, RZ, 0x0 ;  /* 0x00000000ff057424 */ /* 0x000fc800078e00ff */
[----:B------:R-:W-:Y:S05]  /*0410*/  RET.REL.NODEC R4 `(_Z14distanceKernelPffi) ;  /* 0xfffffff804f87950 */ /* 0x000fea0003c3ffff */
        .weak           $__internal_1_$__cuda_sm3x_div_rn_noftz_f32_slowpath
        .type           $__internal_1_$__cuda_sm3x_div_rn_noftz_f32_slowpath,@function
        .size           $__internal_1_$__cuda_sm3x_div_rn_noftz_f32_slowpath,(.L_x_19 - $__internal_1_$__cuda_sm3x_div_rn_noftz_f32_slowpath)
$__internal_1_$__cuda_sm3x_div_rn_noftz_f32_slowpath:
[--C-:B------:R-:W-:Y:S01]  /*0420*/  SHF.R.U32.HI R6, RZ, 0x17, R3.reuse ;  /* 0x00000017ff067819 */ /* 0x100fe20000011603 */
[----:B------:R-:W-:Y:S01]  /*0430*/  BSSY.RECONVERGENT B1, `(.L_x_6) ;  /* 0x0000064000017945 */ /* 0x000fe20003800200 */
[--C-:B------:R-:W-:Y:S01]  /*0440*/  SHF.R.U32.HI R5, RZ, 0x17, R0.reuse ;  /* 0x00000017ff057819 */ /* 0x100fe20000011600 */
[----:B------:R-:W-:Y:S01]  /*0450*/  IMAD.MOV.U32 R7, RZ, RZ, R0 ;  /* 0x000000ffff077224 */ /* 0x000fe200078e0000 */
[----:B------:R-:W-:Y:S01]  /*0460*/  LOP3.LUT R6, R6, 0xff, RZ, 0xc0, !PT ;  /* 0x000000ff06067812 */ /* 0x000fe200078ec0ff */
[----:B------:R-:W-:Y:S01]  /*0470*/  IMAD.MOV.U32 R8, RZ, RZ, R3 ;  /* 0x000000ffff087224 */ /* 0x000fe200078e0003 */
[----:B------:R-:W-:-:S03]  /*0480*/  LOP3.LUT R5, R5, 0xff, RZ, 0xc0, !PT ;  /* 0x000000ff05057812 */ /* 0x000fc600078ec0ff */
[----:B------:R-:W-:Y:S02]  /*0490*/  VIADD R11, R6, 0xffffffff ;  /* 0xffffffff060b7836 */ /* 0x000fe40000000000 */
[----:B------:R-:W-:-:S03]  /*04a0*/  VIADD R10, R5, 0xffffffff ;  /* 0xffffffff050a7836 */ /* 0x000fc60000000000 */
[----:B------:R-:W-:-:S04]  /*04b0*/  ISETP.GT.U32.AND P0, PT, R11, 0xfd, PT ;  /* 0x000000fd0b00780c */ /* 0x000fc80003f04070 */
[----:B------:R-:W-:-:S13]  /*04c0*/  ISETP.GT.U32.OR P0, PT, R10, 0xfd, P0 ;  /* 0x000000fd0a00780c */ /* 0x000fda0000704470 */
[----:B------:R-:W-:Y:S01]  /*04d0*/  @!P0 MOV R9, RZ ;  /* 0x000000ff00098202 */ /* 0x000fe20000000f00 */
[----:B------:R-:W-:Y:S06]  /*04e0*/  @!P0 BRA `(.L_x_7) ;  /* 0x00000000005c8947 */ /* 0x000fec0003800000 */
[----:B------:R-:W-:Y:S02]  /*04f0*/  FSETP.GTU.FTZ.AND P0, PT, |R0|, +INF , PT ;  /* 0x7f8000000000780b */ /* 0x000fe40003f1c200 */
[----:B------:R-:W-:-:S04]  /*0500*/  FSETP.GTU.FTZ.AND P1, PT, |R3|, +INF , PT ;  /* 0x7f8000000300780b */ /* 0x000fc80003f3c200 */
[----:B------:R-:W-:-:S13]  /*0510*/  PLOP3.LUT P0, PT, P0, P1, PT, 0xf8, 0x8f ;  /* 0x00000000008f781c */ /* 0x000fda0000703f70 */
[----:B------:R-:W-:Y:S05]  /*0520*/  @P0 BRA `(.L_x_8) ;  /* 0x00000004004c0947 */ /* 0x000fea0003800000 */
[----:B------:R-:W-:-:S13]  /*0530*/  LOP3.LUT P0, RZ, R8, 0x7fffffff, R7, 0xc8, !PT ;  /* 0x7fffffff08ff7812 */ /* 0x000fda000780c807 */
[----:B------:R-:W-:Y:S05]  /*0540*/  @!P0 BRA `(.L_x_9) ;  /* 0x00000004003c8947 */ /* 0x000fea0003800000 */
[C---:B------:R-:W-:Y:S02]  /*0550*/  FSETP.NEU.FTZ.AND P2, PT, |R0|.reuse, +INF , PT ;  /* 0x7f8000000000780b */ /* 0x040fe40003f5d200 */
[----:B------:R-:W-:Y:S02]  /*0560*/  FSETP.NEU.FTZ.AND P1, PT, |R3|, +INF , PT ;  /* 0x7f8000000300780b */ /* 0x000fe40003f3d200 */
[----:B------:R-:W-:-:S11]  /*0570*/  FSETP.NEU.FTZ.AND P0, PT, |R0|, +INF , PT ;  /* 0x7f8000000000780b */ /* 0x000fd60003f1d200 */
[----:B------:R-:W-:Y:S05]  /*0580*/  @!P1 BRA !P2, `(.L_x_9) ;  /* 0x00000004002c9947 */ /* 0x000fea0005000000 */
[----:B------:R-:W-:-:S04]  /*0590*/  LOP3.LUT P2, RZ, R7, 0x7fffffff, RZ, 0xc0, !PT ;  /* 0x7fffffff07ff7812 */ /* 0x000fc8000784c0ff */
[----:B------:R-:W-:-:S13]  /*05a0*/  PLOP3.LUT P1, PT, P1, P2, PT, 0x2f, 0xf2 ;  /* 0x0000000000f2781c */ /* 0x000fda0000f24577 */
[----:B------:R-:W-:Y:S05]  /*05b0*/  @P1 BRA `(.L_x_10) ;  /* 0x0000000400181947 */ /* 0x000fea0003800000 */
[----:B------:R-:W-:-:S04]  /*05c0*/  LOP3.LUT P1, RZ, R8, 0x7fffffff, RZ, 0xc0, !PT ;  /* 0x7fffffff08ff7812 */ /* 0x000fc8000782c0ff */
[----:B------:R-:W-:-:S13]  /*05d0*/  PLOP3.LUT P0, PT, P0, P1, PT, 0x2f, 0xf2 ;  /* 0x0000000000f2781c */ /* 0x000fda0000702577 */
[----:B------:R-:W-:Y:S05]  /*05e0*/  @P0 BRA `(.L_x_11) ;  /* 0x0000000400000947 */ /* 0x000fea0003800000 */
[----:B------:R-:W-:Y:S02]  /*05f0*/  ISETP.GE.AND P0, PT, R10, RZ, PT ;  /* 0x000000ff0a00720c */ /* 0x000fe40003f06270 */
[----:B------:R-:W-:-:S11]  /*0600*/  ISETP.GE.AND P1, PT, R11, RZ, PT ;  /* 0x000000ff0b00720c */ /* 0x000fd60003f26270 */
[----:B------:R-:W-:Y:S02]  /*0610*/  @P0 IMAD.MOV.U32 R9, RZ, RZ, RZ ;  /* 0x000000ffff090224 */ /* 0x000fe400078e00ff */
[----:B------:R-:W-:Y:S01]  /*0620*/  @!P0 FFMA R7, R0, 1.84467440737095516160e+19, RZ ;  /* 0x5f80000000078823 */ /* 0x000fe200000000ff */
[----:B------:R-:W-:Y:S02]  /*0630*/  @!P0 IMAD.MOV.U32 R9, RZ, RZ, -0x40 ;  /* 0xffffffc0ff098424 */ /* 0x000fe400078e00ff */
[----:B------:R-:W-:Y:S02]  /*0640*/  @!P1 FFMA R8, R3, 1.84467440737095516160e+19, RZ ;  /* 0x5f80000003089823 */ /* 0x000fe400000000ff */
[----:B------:R-:W-:-:S07]  /*0650*/  @!P1 VIADD R9, R9, 0x40 ;  /* 0x0000004009099836 */ /* 0x000fce0000000000 */
.L_x_7:
[----:B------:R-:W-:Y:S01]  /*0660*/  LEA R3, R6, 0xc0800000, 0x17 ;  /* 0xc080000006037811 */ /* 0x000fe200078eb8ff */
[----:B------:R-:W-:Y:S01]  /*0670*/  BSSY.RECONVERGENT B2, `(.L_x_12) ;  /* 0x0000036000027945 */ /* 0x000fe20003800200 */
[----:B------:R-:W-:-:S03]  /*0680*/  IADD3 R5, PT, PT, R5, -0x7f, RZ ;  /* 0xffffff8105057810 */ /* 0x000fc60007ffe0ff */
[----:B------:R-:W-:Y:S01]  /*0690*/  IMAD.IADD R3, R8, 0x1, -R3 ;  /* 0x0000000108037824 */ /* 0x000fe200078e0a03 */
[C---:B------:R-:W-:Y:S01]  /*06a0*/  IADD3 R6, PT, PT, R5.reuse, 0x7f, -R6 ;  /* 0x0000007f05067810 */ /* 0x040fe20007ffe806 */
[----:B------:R-:W-:Y:S02]  /*06b0*/  IMAD R0, R5, -0x800000, R7 ;  /* 0xff80000005007824 */ /* 0x000fe400078e0207 */
[----:B------:R-:W0:Y:S01]  /*06c0*/  MUFU.RCP R8, R3 ;  /* 0x0000000300087308 */ /* 0x000e220000001000 */
[----:B------:R-:W-:Y:S01]  /*06d0*/  FADD.FTZ R11, -R3, -RZ ;  /* 0x800000ff030b7221 */ /* 0x000fe20000010100 */
[----:B------:R-:W-:-:S03]  /*06e0*/  IMAD.IADD R6, R6, 0x1, R9 ;  /* 0x0000000106067824 */ /* 0x000fc600078e0209 */
[----:B0-----:R-:W-:-:S04]  /*06f0*/  FFMA R13, R8, R11, 1 ;  /* 0x3f800000080d7423 */ /* 0x001fc8000000000b */
[----:B------:R-:W-:-:S04]  /*0700*/  FFMA R10, R8, R13, R8 ;  /* 0x0000000d080a7223 */ /* 0x000fc80000000008 */
[----:B------:R-:W-:-:S04]  /*0710*/  FFMA R7, R0, R10, RZ ;  /* 0x0000000a00077223 */ /* 0x000fc800000000ff */
[----:B------:R-:W-:-:S04]  /*0720*/  FFMA R8, R11, R7, R0 ;  /* 0x000000070b087223 */ /* 0x000fc80000000000 */
[----:B------:R-:W-:-:S04]  /*0730*/  FFMA R7, R10, R8, R7 ;  /* 0x000000080a077223 */ /* 0x000fc80000000007 */
[----:B------:R-:W-:-:S04]  /*0740*/  FFMA R8, R11, R7, R0 ;  /* 0x000000070b087223 */ /* 0x000fc80000000000 */
[----:B------:R-:W-:-:S05]  /*0750*/  FFMA R0, R10, R8, R7 ;  /* 0x000000080a007223 */ /* 0x000fca0000000007 */
[----:B------:R-:W-:-:S04]  /*0760*/  SHF.R.U32.HI R3, RZ, 0x17, R0 ;  /* 0x00000017ff037819 */ /* 0x000fc80000011600 */
[----:B------:R-:W-:-:S05]  /*0770*/  LOP3.LUT R3, R3, 0xff, RZ, 0xc0, !PT ;  /* 0x000000ff03037812 */ /* 0x000fca00078ec0ff */
[----:B------:R-:W-:-:S04]  /*0780*/  IMAD.IADD R9, R3, 0x1, R6 ;  /* 0x0000000103097824 */ /* 0x000fc800078e0206 */
[----:B------:R-:W-:-:S05]  /*0790*/  VIADD R3, R9, 0xffffffff ;  /* 0xffffffff09037836 */ /* 0x000fca0000000000 */
[----:B------:R-:W-:-:S13]  /*07a0*/  ISETP.GE.U32.AND P0, PT, R3, 0xfe, PT ;  /* 0x000000fe0300780c */ /* 0x000fda0003f06070 */
[----:B------:R-:W-:Y:S05]  /*07b0*/  @!P0 BRA `(.L_x_13) ;  /* 0x0000000000808947 */ /* 0x000fea0003800000 */
[----:B------:R-:W-:-:S13]  /*07c0*/  ISETP.GT.AND P0, PT, R9, 0xfe, PT ;  /* 0x000000fe0900780c */ /* 0x000fda0003f04270 */
[----:B------:R-:W-:Y:S05]  /*07d0*/  @P0 BRA `(.L_x_14) ;  /* 0x00000000006c0947 */ /* 0x000fea0003800000 */
[----:B------:R-:W-:-:S13]  /*07e0*/  ISETP.GE.AND P0, PT, R9, 0x1, PT ;  /* 0x000000010900780c */ /* 0x000fda0003f06270 */
[----:B------:R-:W-:Y:S05]  /*07f0*/  @P0 BRA `(.L_x_15) ;  /* 0x0000000000740947 */ /* 0x000fea0003800000 */
[----:B------:R-:W-:Y:S02]  /*0800*/  ISETP.GE.AND P0, PT, R9, -0x18, PT ;  /* 0xffffffe80900780c */ /* 0x000fe40003f06270 */
[----:B------:R-:W-:-:S11]  /*0810*/  LOP3.LUT R0, R0, 0x80000000, RZ, 0xc0, !PT ;  /* 0x8000000000007812 */ /* 0x000fd600078ec0ff */
[----:B------:R-:W-:Y:S05]  /*0820*/  @!P0 BRA `(.L_x_15) ;  /* 0x0000000000688947 */ /* 0x000fea0003800000 */
[CCC-:B------:R-:W-:Y:S01]  /*0830*/  FFMA.RZ R3, R10.reuse, R8.reuse, R7.reuse ;  /* 0x000000080a037223 */ /* 0x1c0fe2000000c007 */
[CCC-:B------:R-:W-:Y:S01]  /*0840*/  FFMA.RM R6, R10.reuse, R8.reuse, R7.reuse ;  /* 0x000000080a067223 */ /* 0x1c0fe20000004007 */
[C---:B------:R-:W-:Y:S02]  /*0850*/  ISETP.NE.AND P2, PT, R9.reuse, RZ, PT ;  /* 0x000000ff0900720c */ /* 0x040fe40003f45270 */
[----:B------:R-:W-:Y:S02]  /*0860*/  ISETP.NE.AND P1, PT, R9, RZ, PT ;  /* 0x000000ff0900720c */ /* 0x000fe40003f25270 */
[----:B------:R-:W-:Y:S01]  /*0870*/  LOP3.LUT R5, R3, 0x7fffff, RZ, 0xc0, !PT ;  /* 0x007fffff03057812 */ /* 0x000fe200078ec0ff */
[----:B------:R-:W-:Y:S01]  /*0880*/  FFMA.RP R3, R10, R8, R7 ;  /* 0x000000080a037223 */ /* 0x000fe20000008007 */
[C---:B------:R-:W-:Y:S01]  /*0890*/  VIADD R8, R9.reuse, 0x20 ;  /* 0x0000002009087836 */ /* 0x040fe20000000000 */
[----:B------:R-:W-:Y:S02]  /*08a0*/  IADD3 R7, PT, PT, -R9, RZ, RZ ;  /* 0x000000ff09077210 */ /* 0x000fe40007ffe1ff */
[----:B------:R-:W-:-:S02]  /*08b0*/  LOP3.LUT R5, R5, 0x800000, RZ, 0xfc, !PT ;  /* 0x0080000005057812 */ /* 0x000fc400078efcff */
[----:B------:R-:W-:Y:S02]  /*08c0*/  FSETP.NEU.FTZ.AND P0, PT, R3, R6, PT ;  /* 0x000000060300720b */ /* 0x000fe40003f1d000 */
[----:B------:R-:W-:Y:S02]  /*08d0*/  SHF.L.U32 R8, R5, R8, RZ ;  /* 0x0000000805087219 */ /* 0x000fe400000006ff */
[----:B------:R-:W-:Y:S02]  /*08e0*/  SEL R6, R7, RZ, P2 ;  /* 0x000000ff07067207 */ /* 0x000fe40001000000 */
[----:B------:R-:W-:Y:S02]  /*08f0*/  ISETP.NE.AND P1, PT, R8, RZ, P1 ;  /* 0x000000ff0800720c */ /* 0x000fe40000f25270 */
[----:B------:R-:W-:Y:S02]  /*0900*/  SHF.R.U32.HI R6, RZ, R6, R5 ;  /* 0x00000006ff067219 */ /* 0x000fe40000011605 */
[----:B------:R-:W-:-:S02]  /*0910*/  PLOP3.LUT P0, PT, P0, P1, PT, 0xf8, 0x8f ;  /* 0x00000000008f781c */ /* 0x000fc40000703f70 */
[----:B------:R-:W-:Y:S02]  /*0920*/  SHF.R.U32.HI R8, RZ, 0x1, R6 ;  /* 0x00000001ff087819 */ /* 0x000fe40000011606 */
[----:B------:R-:W-:-:S04]  /*0930*/  SEL R3, RZ, 0x1, !P0 ;  /* 0x00000001ff037807 */ /* 0x000fc80004000000 */
[----:B------:R-:W-:-:S04]  /*0940*/  LOP3.LUT R3, R3, 0x1, R8, 0xf8, !PT ;  /* 0x0000000103037812 */ /* 0x000fc800078ef808 */
[----:B------:R-:W-:-:S05]  /*0950*/  LOP3.LUT R3, R3, R6, RZ, 0xc0, !PT ;  /* 0x0000000603037212 */ /* 0x000fca00078ec0ff */
[----:B------:R-:W-:-:S05]  /*0960*/  IMAD.IADD R3, R8, 0x1, R3 ;  /* 0x0000000108037824 */ /* 0x000fca00078e0203 */
[----:B------:R-:W-:Y:S01]  /*0970*/  LOP3.LUT R0, R3, R0, RZ, 0xfc, !PT ;  /* 0x0000000003007212 */ /* 0x000fe200078efcff */
[----:B------:R-:W-:Y:S06]  /*0980*/  BRA `(.L_x_15) ;  /* 0x0000000000107947 */ /* 0x000fec0003800000 */
.L_x_14:
[----:B------:R-:W-:-:S04]  /*0990*/  LOP3.LUT R0, R0, 0x80000000, RZ, 0xc0, !PT ;  /* 0x8000000000007812 */ /* 0x000fc800078ec0ff */
[----:B------:R-:W-:Y:S01]  /*09a0*/  LOP3.LUT R0, R0, 0x7f800000, RZ, 0xfc, !PT ;  /* 0x7f80000000007812 */ /* 0x000fe200078efcff */
[----:B------:R-:W-:Y:S06]  /*09b0*/  BRA `(.L_x_15) ;  /* 0x0000000000047947 */ /* 0x000fec0003800000 */
.L_x_13:
[----:B------:R-:W-:-:S07]  /*09c0*/  IMAD R0, R6, 0x800000, R0 ;  /* 0x0080000006007824 */ /* 0x000fce00078e0200 */
.L_x_15:
[----:B------:R-:W-:Y:S05]  /*09d0*/  BSYNC.RECONVERGENT B2 ;  /* 0x0000000000027941 */ /* 0x000fea0003800200 */
.L_x_12:
[----:B------:R-:W-:Y:S05]  /*09e0*/  BRA `(.L_x_16) ;  /* 0x0000000000207947 */ /* 0x000fea0003800000 */
.L_x_11:
[----:B------:R-:W-:-:S04]  /*09f0*/  LOP3.LUT R0, R8, 0x80000000, R7, 0x48, !PT ;  /* 0x8000000008007812 */ /* 0x000fc800078e4807 */
[----:B------:R-:W-:Y:S01]  /*0a00*/  LOP3.LUT R0, R0, 0x7f800000, RZ, 0xfc, !PT ;  /* 0x7f80000000007812 */ /* 0x000fe200078efcff */
[----:B------:R-:W-:Y:S06]  /*0a10*/  BRA `(.L_x_16) ;  /* 0x0000000000147947 */ /* 0x000fec0003800000 */
.L_x_10:
[----:B------:R-:W-:Y:S01]  /*0a20*/  LOP3.LUT R0, R8, 0x80000000, R7, 0x48, !PT ;  /* 0x8000000008007812 */ /* 0x000fe200078e4807 */
[----:B------:R-:W-:Y:S06]  /*0a30*/  BRA `(.L_x_16) ;  /* 0x00000000000c7947 */ /* 0x000fec0003800000 */
.L_x_9:
[----:B------:R-:W0:Y:S01]  /*0a40*/  MUFU.RSQ R0, -QNAN ;  /* 0xffc0000000007908 */ /* 0x000e220000001400 */
[----:B------:R-:W-:Y:S05]  /*0a50*/  BRA `(.L_x_16) ;  /* 0x0000000000047947 */ /* 0x000fea0003800000 */
.L_x_8:
[----:B------:R-:W-:-:S07]  /*0a60*/  FADD.FTZ R0, R0, R3 ;  /* 0x0000000300007221 */ /* 0x000fce0000010000 */
.L_x_16:
[----:B------:R-:W-:Y:S05]  /*0a70*/  BSYNC.RECONVERGENT B1 ;  /* 0x0000000000017941 */ /* 0x000fea0003800200 */
.L_x_6:
[----:B------:R-:W-:-:S04]  /*0a80*/  IMAD.MOV.U32 R5, RZ, RZ, 0x0 ;  /* 0x00000000ff057424 */ /* 0x000fc800078e00ff */
[----:B0-----:R-:W-:Y:S05]  /*0a90*/  RET.REL.NODEC R4 `(_Z14distanceKernelPffi) ;  /* 0xfffffff404587950 */ /* 0x001fea0003c3ffff */
.L_x_17:
[----:B------:R-:W-:-:S00]  /*0aa0*/  BRA `(.L_x_17) ;  /* 0xfffffffc00fc7947 */ /* 0x000fc0000383ffff */
[----:B------:R-:W-:-:S00]  /*0ab0*/  NOP ;  /* 0x0000000000007918 */ /* 0x000fc00000000000 */
        /* <DEDUP_REMOVED lines=12> */
.L_x_19:


//--------------------- .nv.shared.reserved.0     --------------------------
	.section	.nv.shared.reserved.0,"aw",@nobits
	.weak		__nv_reservedSMEM_offset_0_alias
	.size		__nv_reservedSMEM_offset_0_alias, 0, 64
	.other		__nv_reservedSMEM_offset_0_alias,@"STO_CUDA_RESERVED_SHARED STV_DEFAULT"
__nv_reservedSMEM_offset_0_alias:
	.zero		0
	.zero		64


//--------------------- .nv.constant0._Z14distanceKernelPffi --------------------------
	.section	.nv.constant0._Z14distanceKernelPffi,"a",@progbits
	.sectionflags	@""
	.align	4
.nv.constant0._Z14distanceKernelPffi:
	.zero		912


//--------------------- SYMBOLS --------------------------

	.type		.nv.reservedSmem.offset0,@object
	.size		.nv.reservedSmem.offset0,0x4
